//
// Generated by NVIDIA NVVM Compiler
//
// Compiler Build ID: CL-36424714
// Cuda compilation tools, release 13.0, V13.0.88
// Based on NVVM 20.0.0
//

.version 9.0
.target sm_100
.address_size 64

	// .globl	_Z6kernelP5Shape

.visible .entry _Z6kernelP5Shape(
	.param .u64 .ptr .align 1 _Z6kernelP5Shape_param_0
)
{
	.reg .b32 	%r<4>;
	.reg .b64 	%rd<9>;

	ld.param.u64 	%rd1, [_Z6kernelP5Shape_param_0];
	cvta.to.global.u64 	%rd2, %rd1;
	ld.global.u64 	%rd3, [%rd2];
	cvta.to.global.u64 	%rd4, %rd3;
	ld.global.u64 	%rd5, [%rd4+8];
	cvta.to.global.u64 	%rd6, %rd5;
	ld.global.u32 	%r1, [%rd6];
	ld.global.u64 	%rd7, [%rd4+16];
	cvta.to.global.u64 	%rd8, %rd7;
	ld.global.u32 	%r2, [%rd8];
	mul.lo.s32 	%r3, %r2, %r1;
	st.global.u32 	[%rd4], %r3;
	ret;

}


// ===== COMPILED SASS (sm_100) =====

	.target	sm_100

	.elftype	@"ET_EXEC"


//--------------------- .note.nv.tkinfo           --------------------------
	.section	.note.nv.tkinfo,"",@"SHT_NOTE"
	.sectionflags	@"SHF_NOTE_NV_TKINFO"
	.tkinfo
        /*0018*/ 	.word	0x00000002
        /*0030*/ 	.string	""
        /*0030*/ 	.string	"ptxas"
        /*0030*/ 	.string	"Cuda compilation tools, release 13.0, V13.0.88"
        /*0030*/ 	.string	"Build cuda_13.0.r13.0/compiler.36424714_0"
        /*0030*/ 	.string	"-arch sm_100 -m 64 "



//--------------------- .note.nv.cuinfo           --------------------------
	.section	.note.nv.cuinfo,"",@"SHT_NOTE"
	.sectionflags	@"SHF_NOTE_NV_CUINFO"
        /*0018*/ 	.short	0x0002
        /*001a*/ 	.short	0x0064
        /*001c*/ 	.short	0x0082
	.zero		2


//--------------------- .nv.info                  --------------------------
	.section	.nv.info,"",@"SHT_CUDA_INFO"
	.align	4


	//----- nvinfo : EIATTR_REGCOUNT
	.align		4
        /*0000*/ 	.byte	0x04, 0x2f
        /*0002*/ 	.short	(.L_1 - .L_0)
	.align		4
.L_0:
        /*0004*/ 	.word	index@(_Z6kernelP5Shape)
        /*0008*/ 	.word	0x0000000c


	//----- nvinfo : EIATTR_FRAME_SIZE
	.align		4
.L_1:
        /*000c*/ 	.byte	0x04, 0x11
        /*000e*/ 	.short	(.L_3 - .L_2)
	.align		4
.L_2:
        /*0010*/ 	.word	index@(_Z6kernelP5Shape)
        /*0014*/ 	.word	0x00000000


	//----- nvinfo : EIATTR_MIN_STACK_SIZE
	.align		4
.L_3:
        /*0018*/ 	.byte	0x04, 0x12
        /*001a*/ 	.short	(.L_5 - .L_4)
	.align		4
.L_4:
        /*001c*/ 	.word	index@(_Z6kernelP5Shape)
        /*0020*/ 	.word	0x00000000
.L_5:


//--------------------- .nv.compat                --------------------------
	.section	.nv.compat,"",@"SHT_CUDA_COMPAT_INFO"
	.align	4
        /*0000*/ 	.byte	0x02, 0x09, 0x00, 0x00, 0x02, 0x02, 0x01, 0x00, 0x02, 0x05, 0x05, 0x00, 0x03, 0x07, 0x01, 0x01
        /*0010*/ 	.byte	0x02, 0x03, 0x00, 0x00, 0x02, 0x06, 0x01, 0x00, 0x04, 0x0b, 0x08, 0x00, 0x09, 0x00, 0x00, 0x00
        /*0020*/ 	.byte	0x00, 0x00, 0x00, 0x00


//--------------------- .nv.info._Z6kernelP5Shape --------------------------
	.section	.nv.info._Z6kernelP5Shape,"",@"SHT_CUDA_INFO"
	.sectionflags	@""
	.align	4


	//----- nvinfo : EIATTR_CUDA_API_VERSION
	.align		4
        /*0000*/ 	.byte	0x04, 0x37
        /*0002*/ 	.short	(.L_7 - .L_6)
.L_6:
        /*0004*/ 	.word	0x00000082


	//----- nvinfo : EIATTR_KPARAM_INFO
	.align		4
.L_7:
        /*0008*/ 	.byte	0x04, 0x17
        /*000a*/ 	.short	(.L_9 - .L_8)
.L_8:
        /*000c*/ 	.word	0x00000000
        /*0010*/ 	.short	0x0000
        /*0012*/ 	.short	0x0000
        /*0014*/ 	.byte	0x00, 0xf5, 0x21, 0x00


	//----- nvinfo : EIATTR_SPARSE_MMA_MASK
	.align		4
.L_9:
        /*0018*/ 	.byte	0x03, 0x50
        /*001a*/ 	.short	0x0000


	//----- nvinfo : EIATTR_MAXREG_COUNT
	.align		4
        /*001c*/ 	.byte	0x03, 0x1b
        /*001e*/ 	.short	0x00ff


	//----- nvinfo : EIATTR_MERCURY_ISA_VERSION
	.align		4
        /*0020*/ 	.byte	0x03, 0x5f
        /*0022*/ 	.short	0x0101


	//----- nvinfo : EIATTR_VRC_CTA_INIT_COUNT
	.align		4
        /*0024*/ 	.byte	0x02, 0x4a
	.zero		1
	.zero		1


	//----- nvinfo : EIATTR_EXIT_INSTR_OFFSETS
	.align		4
        /*0028*/ 	.byte	0x04, 0x1c
        /*002a*/ 	.short	(.L_11 - .L_10)


	//   ....[0]....
.L_10:
        /*002c*/ 	.word	0x000000a0


	//----- nvinfo : EIATTR_CBANK_PARAM_SIZE
	.align		4
.L_11:
        /*0030*/ 	.byte	0x03, 0x19
        /*0032*/ 	.short	0x0008


	//----- nvinfo : EIATTR_PARAM_CBANK
	.align		4
        /*0034*/ 	.byte	0x04, 0x0a
        /*0036*/ 	.short	(.L_13 - .L_12)
	.align		4
.L_12:
        /*0038*/ 	.word	index@(.nv.constant0._Z6kernelP5Shape)
        /*003c*/ 	.short	0x0380
        /*003e*/ 	.short	0x0008


	//----- nvinfo : EIATTR_SW_WAR
	.align		4
.L_13:
        /*0040*/ 	.byte	0x04, 0x36
        /*0042*/ 	.short	(.L_15 - .L_14)
.L_14:
        /*0044*/ 	.word	0x00000008
.L_15:


//--------------------- .nv.callgraph             --------------------------
	.section	.nv.callgraph,"",@"SHT_CUDA_CALLGRAPH"
	.align	4
	.sectionentsize	8
	.align		4
        /*0000*/ 	.word	0x00000000
	.align		4
        /*0004*/ 	.word	0xffffffff
	.align		4
        /*0008*/ 	.word	0x00000000
	.align		4
        /*000c*/ 	.word	0xfffffffe
	.align		4
        /*0010*/ 	.word	0x00000000
	.align		4
        /*0014*/ 	.word	0xfffffffd
	.align		4
        /*0018*/ 	.word	0x00000000
	.align		4
        /*001c*/ 	.word	0xfffffffc


//--------------------- .text._Z6kernelP5Shape    --------------------------
	.section	.text._Z6kernelP5Shape,"ax",@progbits
	.align	128
        .global         _Z6kernelP5Shape
        .type           _Z6kernelP5Shape,@function
        .size           _Z6kernelP5Shape,(.L_x_1 - _Z6kernelP5Shape)
        .other          _Z6kernelP5Shape,@"STO_CUDA_ENTRY STV_DEFAULT"
_Z6kernelP5Shape:
.text._Z6kernelP5Shape:
[----:B------:R-:W-:Y:S08]  /*0000*/  LDC R1, c[0x0][0x37c] ;  /* 0x0000df00ff017b82 */ /* 0x000ff00000000800 */
[----:B------:R-:W0:Y:S01]  /*0010*/  LDC.64 R2, c[0x0][0x380] ;  /* 0x0000e000ff027b82 */ /* 0x000e220000000a00 */
[----:B------:R-:W0:Y:S02]  /*0020*/  LDCU.64 UR4, c[0x0][0x358] ;  /* 0x00006b00ff0477ac */ /* 0x000e240008000a00 */
[----:B0-----:R-:W2:Y:S04]  /*0030*/  LDG.E.64 R2, desc[UR4][R2.64] ;  /* 0x0000000402027981 */ /* 0x001ea8000c1e1b00 */
[----:B--2---:R-:W2:Y:S04]  /*0040*/  LDG.E.64 R4, desc[UR4][R2.64+0x8] ;  /* 0x0000080402047981 */ /* 0x004ea8000c1e1b00 */
[----:B------:R-:W3:Y:S04]  /*0050*/  LDG.E.64 R6, desc[UR4][R2.64+0x10] ;  /* 0x0000100402067981 */ /* 0x000ee8000c1e1b00 */
[----:B--2---:R-:W2:Y:S04]  /*0060*/  LDG.E R4, desc[UR4][R4.64] ;  /* 0x0000000404047981 */ /* 0x004ea8000c1e1900 */
[----:B---3--:R-:W2:Y:S02]  /*0070*/  LDG.E R7, desc[UR4][R6.64] ;  /* 0x0000000406077981 */ /* 0x008ea4000c1e1900 */
[----:B--2---:R-:W-:-:S05]  /*0080*/  IMAD R9, R4, R7, RZ ;  /* 0x0000000704097224 */ /* 0x004fca00078e02ff */
[----:B------:R-:W-:Y:S01]  /*0090*/  STG.E desc[UR4][R2.64], R9 ;  /* 0x0000000902007986 */ /* 0x000fe2000c101904 */
[----:B------:R-:W-:Y:S05]  /*00a0*/  EXIT ;  /* 0x000000000000794d */ /* 0x000fea0003800000 */
.L_x_0:
[----:B------:R-:W-:-:S00]  /*00b0*/  BRA `(.L_x_0) ;  /* 0xfffffffc00fc7947 */ /* 0x000fc0000383ffff */
[----:B------:R-:W-:-:S00]  /*00c0*/  NOP ;  /* 0x0000000000007918 */ /* 0x000fc00000000000 */
        /* <DEDUP_REMOVED lines=11> */
.L_x_1:


//--------------------- .nv.shared.reserved.0     --------------------------
	.section	.nv.shared.reserved.0,"aw",@nobits
	.weak		__nv_reservedSMEM_offset_0_alias
	.size		__nv_reservedSMEM_offset_0_alias, 0, 64
	.other		__nv_reservedSMEM_offset_0_alias,@"STO_CUDA_RESERVED_SHARED STV_DEFAULT"
__nv_reservedSMEM_offset_0_alias:
	.zero		0
	.zero		64


//--------------------- .nv.constant0._Z6kernelP5Shape --------------------------
	.section	.nv.constant0._Z6kernelP5Shape,"a",@progbits
	.sectionflags	@""
	.align	4
.nv.constant0._Z6kernelP5Shape:
	.zero		904


//--------------------- SYMBOLS --------------------------

	.type		.nv.reservedSmem.offset0,@object
	.size		.nv.reservedSmem.offset0,0x4
